//
// Generated by NVIDIA NVVM Compiler
//
// Compiler Build ID: CL-36424714
// Cuda compilation tools, release 13.0, V13.0.88
// Based on NVVM 20.0.0
//

.version 9.0
.target sm_100
.address_size 64

	// .globl	_Z8sayHellov
.extern .func  (.param .b32 func_retval0) vprintf
(
	.param .b64 vprintf_param_0,
	.param .b64 vprintf_param_1
)
;
.global .align 1 .b8 $str[52] = {66, 97, 115, 105, 99, 32, 73, 110, 102, 111, 58, 32, 66, 108, 111, 99, 107, 73, 100, 32, 61, 32, 37, 100, 44, 32, 32, 84, 104, 114, 101, 97, 100, 73, 100, 32, 105, 110, 32, 98, 108, 111, 99, 107, 32, 61, 32, 32, 37, 100, 10};
.global .align 1 .b8 $str$1[51] = {72, 101, 108, 108, 111, 32, 87, 111, 114, 108, 100, 32, 102, 114, 111, 109, 32, 116, 104, 101, 32, 71, 80, 85, 32, 91, 117, 110, 105, 113, 117, 101, 32, 116, 104, 114, 101, 97, 100, 32, 110, 111, 46, 32, 61, 32, 37, 100, 93, 10};

.visible .entry _Z8sayHellov()
{
	.local .align 8 .b8 	__local_depot0[8];
	.reg .b64 	%SP;
	.reg .b64 	%SPL;
	.reg .b32 	%r<9>;
	.reg .b64 	%rd<7>;

	mov.u64 	%SPL, __local_depot0;
	cvta.local.u64 	%SP, %SPL;
	add.u64 	%rd1, %SP, 0;
	add.u64 	%rd2, %SPL, 0;
	mov.u32 	%r1, %ctaid.x;
	mov.u32 	%r2, %tid.x;
	st.local.v2.u32 	[%rd2], {%r1, %r2};
	mov.u64 	%rd3, $str;
	cvta.global.u64 	%rd4, %rd3;
	{ // callseq 0, 0
	.param .b64 param0;
	st.param.b64 	[param0], %rd4;
	.param .b64 param1;
	st.param.b64 	[param1], %rd1;
	.param .b32 retval0;
	call.uni (retval0), 
	vprintf, 
	(
	param0, 
	param1
	);
	ld.param.b32 	%r3, [retval0];
	} // callseq 0
	mov.u32 	%r5, %ntid.x;
	mad.lo.s32 	%r6, %r1, %r5, %r2;
	st.local.u32 	[%rd2], %r6;
	mov.u64 	%rd5, $str$1;
	cvta.global.u64 	%rd6, %rd5;
	{ // callseq 1, 0
	.param .b64 param0;
	st.param.b64 	[param0], %rd6;
	.param .b64 param1;
	st.param.b64 	[param1], %rd1;
	.param .b32 retval0;
	call.uni (retval0), 
	vprintf, 
	(
	param0, 
	param1
	);
	ld.param.b32 	%r7, [retval0];
	} // callseq 1
	ret;

}


// ===== COMPILED SASS (sm_100) =====

	.target	sm_100

	.elftype	@"ET_EXEC"


//--------------------- .note.nv.tkinfo           --------------------------
	.section	.note.nv.tkinfo,"",@"SHT_NOTE"
	.sectionflags	@"SHF_NOTE_NV_TKINFO"
	.tkinfo
        /*0018*/ 	.word	0x00000002
        /*0030*/ 	.string	""
        /*0030*/ 	.string	"ptxas"
        /*0030*/ 	.string	"Cuda compilation tools, release 13.0, V13.0.88"
        /*0030*/ 	.string	"Build cuda_13.0.r13.0/compiler.36424714_0"
        /*0030*/ 	.string	"-arch sm_100 -m 64 "



//--------------------- .note.nv.cuinfo           --------------------------
	.section	.note.nv.cuinfo,"",@"SHT_NOTE"
	.sectionflags	@"SHF_NOTE_NV_CUINFO"
        /*0018*/ 	.short	0x0002
        /*001a*/ 	.short	0x0064
        /*001c*/ 	.short	0x0082
	.zero		2


//--------------------- .nv.info                  --------------------------
	.section	.nv.info,"",@"SHT_CUDA_INFO"
	.align	4


	//----- nvinfo : EIATTR_REGCOUNT
	.align		4
        /*0000*/ 	.byte	0x04, 0x2f
        /*0002*/ 	.short	(.L_3 - .L_2)
	.align		4
.L_2:
        /*0004*/ 	.word	index@(_Z8sayHellov)
        /*0008*/ 	.word	0x00000018


	//----- nvinfo : EIATTR_FRAME_SIZE
	.align		4
.L_3:
        /*000c*/ 	.byte	0x04, 0x11
        /*000e*/ 	.short	(.L_5 - .L_4)
	.align		4
.L_4:
        /*0010*/ 	.word	index@(_Z8sayHellov)
        /*0014*/ 	.word	0x00000008


	//----- nvinfo : EIATTR_MIN_STACK_SIZE
	.align		4
.L_5:
        /*0018*/ 	.byte	0x04, 0x12
        /*001a*/ 	.short	(.L_7 - .L_6)
	.align		4
.L_6:
        /*001c*/ 	.word	index@(_Z8sayHellov)
        /*0020*/ 	.word	0x00000008
.L_7:


//--------------------- .nv.compat                --------------------------
	.section	.nv.compat,"",@"SHT_CUDA_COMPAT_INFO"
	.align	4
        /*0000*/ 	.byte	0x02, 0x09, 0x00, 0x00, 0x02, 0x02, 0x01, 0x00, 0x02, 0x05, 0x05, 0x00, 0x03, 0x07, 0x01, 0x01
        /*0010*/ 	.byte	0x02, 0x03, 0x00, 0x00, 0x02, 0x06, 0x01, 0x00, 0x04, 0x0b, 0x08, 0x00, 0x09, 0x00, 0x00, 0x00
        /*0020*/ 	.byte	0x00, 0x00, 0x00, 0x00


//--------------------- .nv.info._Z8sayHellov     --------------------------
	.section	.nv.info._Z8sayHellov,"",@"SHT_CUDA_INFO"
	.sectionflags	@""
	.align	4


	//----- nvinfo : EIATTR_CUDA_API_VERSION
	.align		4
        /*0000*/ 	.byte	0x04, 0x37
        /*0002*/ 	.short	(.L_9 - .L_8)
.L_8:
        /*0004*/ 	.word	0x00000082


	//----- nvinfo : EIATTR_SPARSE_MMA_MASK
	.align		4
.L_9:
        /*0008*/ 	.byte	0x03, 0x50
        /*000a*/ 	.short	0x0000


	//----- nvinfo : EIATTR_MAXREG_COUNT
	.align		4
        /*000c*/ 	.byte	0x03, 0x1b
        /*000e*/ 	.short	0x00ff


	//----- nvinfo : EIATTR_EXTERNS
	.align		4
        /*0010*/ 	.byte	0x04, 0x0f
        /*0012*/ 	.short	(.L_11 - .L_10)


	//   ....[0]....
	.align		4
.L_10:
        /*0014*/ 	.word	index@(vprintf)


	//----- nvinfo : EIATTR_MERCURY_ISA_VERSION
	.align		4
.L_11:
        /*0018*/ 	.byte	0x03, 0x5f
        /*001a*/ 	.short	0x0101


	//----- nvinfo : EIATTR_VRC_CTA_INIT_COUNT
	.align		4
        /*001c*/ 	.byte	0x02, 0x4a
	.zero		1
	.zero		1


	//----- nvinfo : EIATTR_SYSCALL_OFFSETS
	.align		4
        /*0020*/ 	.byte	0x04, 0x46
        /*0022*/ 	.short	(.L_13 - .L_12)


	//   ....[0]....
.L_12:
        /*0024*/ 	.word	0x00000110


	//   ....[1]....
        /*0028*/ 	.word	0x000001c0


	//----- nvinfo : EIATTR_EXIT_INSTR_OFFSETS
	.align		4
.L_13:
        /*002c*/ 	.byte	0x04, 0x1c
        /*002e*/ 	.short	(.L_15 - .L_14)


	//   ....[0]....
.L_14:
        /*0030*/ 	.word	0x000001d0


	//----- nvinfo : EIATTR_SW_WAR
	.align		4
.L_15:
        /*0034*/ 	.byte	0x04, 0x36
        /*0036*/ 	.short	(.L_17 - .L_16)
.L_16:
        /*0038*/ 	.word	0x00000008
.L_17:


//--------------------- .nv.callgraph             --------------------------
	.section	.nv.callgraph,"",@"SHT_CUDA_CALLGRAPH"
	.align	4
	.sectionentsize	8
	.align		4
        /*0000*/ 	.word	0x00000000
	.align		4
        /*0004*/ 	.word	0xffffffff
	.align		4
        /*0008*/ 	.word	index@(_Z8sayHellov)
	.align		4
        /*000c*/ 	.word	index@(vprintf)
	.align		4
        /*0010*/ 	.word	0x00000000
	.align		4
        /*0014*/ 	.word	0xfffffffe
	.align		4
        /*0018*/ 	.word	0x00000000
	.align		4
        /*001c*/ 	.word	0xfffffffd
	.align		4
        /*0020*/ 	.word	0x00000000
	.align		4
        /*0024*/ 	.word	0xfffffffc


//--------------------- .nv.constant4             --------------------------
	.section	.nv.constant4,"a",@progbits
	.align	8
	.align		8
.nv.constant4:
        /*0000*/ 	.dword	vprintf
	.align		8
        /*0008*/ 	.dword	$str
	.align		8
        /*0010*/ 	.dword	$str$1


//--------------------- .text._Z8sayHellov        --------------------------
	.section	.text._Z8sayHellov,"ax",@progbits
	.align	128
        .global         _Z8sayHellov
        .type           _Z8sayHellov,@function
        .size           _Z8sayHellov,(.L_x_3 - _Z8sayHellov)
        .other          _Z8sayHellov,@"STO_CUDA_ENTRY STV_DEFAULT"
_Z8sayHellov:
.text._Z8sayHellov:
[----:B------:R-:W0:Y:S01]  /*0000*/  LDC R1, c[0x0][0x37c] ;  /* 0x0000df00ff017b82 */ /* 0x000e220000000800 */
[----:B------:R-:W1:Y:S01]  /*0010*/  S2R R16, SR_CTAID.X ;  /* 0x0000000000107919 */ /* 0x000e620000002500 */
[----:B------:R-:W2:Y:S01]  /*0020*/  LDCU UR4, c[0x0][0x2f8] ;  /* 0x00005f00ff0477ac */ /* 0x000ea20008000800 */
[----:B0-----:R-:W-:Y:S01]  /*0030*/  VIADD R1, R1, 0xfffffff8 ;  /* 0xfffffff801017836 */ /* 0x001fe20000000000 */
[----:B------:R-:W-:Y:S01]  /*0040*/  MOV R2, 0x0 ;  /* 0x0000000000027802 */ /* 0x000fe20000000f00 */
[----:B------:R-:W1:Y:S01]  /*0050*/  S2R R17, SR_TID.X ;  /* 0x0000000000117919 */ /* 0x000e620000002100 */
[----:B------:R-:W0:Y:S02]  /*0060*/  LDCU UR5, c[0x0][0x2fc] ;  /* 0x00005f80ff0577ac */ /* 0x000e240008000800 */
[----:B------:R3:W4:Y:S01]  /*0070*/  LDC.64 R8, c[0x4][R2] ;  /* 0x0100000002087b82 */ /* 0x0007220000000a00 */
[----:B------:R-:W5:Y:S01]  /*0080*/  LDCU.64 UR6, c[0x4][0x8] ;  /* 0x01000100ff0677ac */ /* 0x000f620008000a00 */
[----:B--2---:R-:W-:-:S04]  /*0090*/  IADD3 R18, P0, PT, R1, UR4, RZ ;  /* 0x0000000401127c10 */ /* 0x004fc8000ff1e0ff */
[----:B------:R-:W-:Y:S01]  /*00a0*/  MOV R6, R18 ;  /* 0x0000001200067202 */ /* 0x000fe20000000f00 */
[----:B0-----:R-:W-:Y:S01]  /*00b0*/  IMAD.X R19, RZ, RZ, UR5, P0 ;  /* 0x00000005ff137e24 */ /* 0x001fe200080e06ff */
[----:B-----5:R-:W-:Y:S01]  /*00c0*/  MOV R4, UR6 ;  /* 0x0000000600047c02 */ /* 0x020fe20008000f00 */
[----:B------:R-:W-:Y:S02]  /*00d0*/  IMAD.U32 R5, RZ, RZ, UR7 ;  /* 0x00000007ff057e24 */ /* 0x000fe4000f8e00ff */
[----:B------:R-:W-:Y:S01]  /*00e0*/  IMAD.MOV.U32 R7, RZ, RZ, R19 ;  /* 0x000000ffff077224 */ /* 0x000fe200078e0013 */
[----:B-1----:R3:W-:Y:S06]  /*00f0*/  STL.64 [R1], R16 ;  /* 0x0000001001007387 */ /* 0x0027ec0000100a00 */
[----:B------:R-:W-:-:S07]  /*0100*/  LEPC R20, `(.L_x_0) ;  /* 0x000000001014794e */ /* 0x000fce0000000000 */
[----:B---34-:R-:W-:Y:S05]  /*0110*/  CALL.ABS.NOINC R8 ;  /* 0x0000000008007343 */ /* 0x018fea0003c00000 */
.L_x_0:
[----:B------:R-:W0:Y:S01]  /*0120*/  LDCU UR4, c[0x0][0x360] ;  /* 0x00006c00ff0477ac */ /* 0x000e220008000800 */
[----:B------:R-:W1:Y:S01]  /*0130*/  LDC.64 R2, c[0x4][R2] ;  /* 0x0100000002027b82 */ /* 0x000e620000000a00 */
[----:B------:R-:W-:Y:S01]  /*0140*/  MOV R6, R18 ;  /* 0x0000001200067202 */ /* 0x000fe20000000f00 */
[----:B------:R-:W-:Y:S02]  /*0150*/  IMAD.MOV.U32 R7, RZ, RZ, R19 ;  /* 0x000000ffff077224 */ /* 0x000fe400078e0013 */
[----:B0-----:R-:W-:Y:S01]  /*0160*/  IMAD R0, R16, UR4, R17 ;  /* 0x0000000410007c24 */ /* 0x001fe2000f8e0211 */
[----:B------:R-:W0:Y:S04]  /*0170*/  LDCU.64 UR4, c[0x4][0x10] ;  /* 0x01000200ff0477ac */ /* 0x000e280008000a00 */
[----:B------:R2:W-:Y:S01]  /*0180*/  STL [R1], R0 ;  /* 0x0000000001007387 */ /* 0x0005e20000100800 */
[----:B0-----:R-:W-:Y:S01]  /*0190*/  MOV R4, UR4 ;  /* 0x0000000400047c02 */ /* 0x001fe20008000f00 */
[----:B--2---:R-:W-:-:S07]  /*01a0*/  IMAD.U32 R5, RZ, RZ, UR5 ;  /* 0x00000005ff057e24 */ /* 0x004fce000f8e00ff */
[----:B------:R-:W-:-:S07]  /*01b0*/  LEPC R20, `(.L_x_1) ;  /* 0x000000001014794e */ /* 0x000fce0000000000 */
[----:B-1----:R-:W-:Y:S05]  /*01c0*/  CALL.ABS.NOINC R2 ;  /* 0x0000000002007343 */ /* 0x002fea0003c00000 */
.L_x_1:
[----:B------:R-:W-:Y:S05]  /*01d0*/  EXIT ;  /* 0x000000000000794d */ /* 0x000fea0003800000 */
.L_x_2:
[----:B------:R-:W-:-:S00]  /*01e0*/  BRA `(.L_x_2) ;  /* 0xfffffffc00fc7947 */ /* 0x000fc0000383ffff */
[----:B------:R-:W-:-:S00]  /*01f0*/  NOP ;  /* 0x0000000000007918 */ /* 0x000fc00000000000 */
        /* <DEDUP_REMOVED lines=8> */
.L_x_3:


//--------------------- .nv.global.init           --------------------------
	.section	.nv.global.init,"aw",@progbits
.nv.global.init:
	.type		$str$1,@object
	.size		$str$1,($str - $str$1)
$str$1:
        /*0000*/ 	.byte	0x48, 0x65, 0x6c, 0x6c, 0x6f, 0x20, 0x57, 0x6f, 0x72, 0x6c, 0x64, 0x20, 0x66, 0x72, 0x6f, 0x6d
        /*0010*/ 	.byte	0x20, 0x74, 0x68, 0x65, 0x20, 0x47, 0x50, 0x55, 0x20, 0x5b, 0x75, 0x6e, 0x69, 0x71, 0x75, 0x65
        /*0020*/ 	.byte	0x20, 0x74, 0x68, 0x72, 0x65, 0x61, 0x64, 0x20, 0x6e, 0x6f, 0x2e, 0x20, 0x3d, 0x20, 0x25, 0x64
        /*0030*/ 	.byte	0x5d, 0x0a, 0x00
	.type		$str,@object
	.size		$str,(.L_0 - $str)
$str:
        /*0033*/ 	.byte	0x42, 0x61, 0x73, 0x69, 0x63, 0x20, 0x49, 0x6e, 0x66, 0x6f, 0x3a, 0x20, 0x42, 0x6c, 0x6f, 0x63
        /*0043*/ 	.byte	0x6b, 0x49, 0x64, 0x20, 0x3d, 0x20, 0x25, 0x64, 0x2c, 0x20, 0x20, 0x54, 0x68, 0x72, 0x65, 0x61
        /*0053*/ 	.byte	0x64, 0x49, 0x64, 0x20, 0x69, 0x6e, 0x20, 0x62, 0x6c, 0x6f, 0x63, 0x6b, 0x20, 0x3d, 0x20, 0x20
        /*0063*/ 	.byte	0x25, 0x64, 0x0a, 0x00
.L_0:


//--------------------- .nv.shared.reserved.0     --------------------------
	.section	.nv.shared.reserved.0,"aw",@nobits
	.weak		__nv_reservedSMEM_offset_0_alias
	.size		__nv_reservedSMEM_offset_0_alias, 0, 64
	.other		__nv_reservedSMEM_offset_0_alias,@"STO_CUDA_RESERVED_SHARED STV_DEFAULT"
__nv_reservedSMEM_offset_0_alias:
	.zero		0
	.zero		64


//--------------------- .nv.constant0._Z8sayHellov --------------------------
	.section	.nv.constant0._Z8sayHellov,"a",@progbits
	.sectionflags	@""
	.align	4
.nv.constant0._Z8sayHellov:
	.zero		896


//--------------------- SYMBOLS --------------------------

	.type		.nv.reservedSmem.offset0,@object
	.size		.nv.reservedSmem.offset0,0x4
	.type		vprintf,@function
